//
// Generated by NVIDIA NVVM Compiler
//
// Compiler Build ID: CL-36424714
// Cuda compilation tools, release 13.0, V13.0.88
// Based on NVVM 20.0.0
//

.version 9.0
.target sm_100
.address_size 64

	// .globl	_Z13insertionSortPii
// _ZZ13insertionSortPiiE5block has been demoted

.visible .entry _Z13insertionSortPii(
	.param .u64 .ptr .align 1 _Z13insertionSortPii_param_0,
	.param .u32 _Z13insertionSortPii_param_1
)
{
	.reg .pred 	%p<7>;
	.reg .b32 	%r<22>;
	.reg .b64 	%rd<5>;
	// demoted variable
	.shared .align 4 .b8 _ZZ13insertionSortPiiE5block[1024];
	ld.param.u64 	%rd2, [_Z13insertionSortPii_param_0];
	ld.param.u32 	%r11, [_Z13insertionSortPii_param_1];
	cvta.to.global.u64 	%rd3, %rd2;
	mov.u32 	%r1, %tid.x;
	mov.u32 	%r12, %ctaid.x;
	mov.u32 	%r2, %ntid.x;
	mad.lo.s32 	%r3, %r12, %r2, %r1;
	setp.ge.s32 	%p1, %r3, %r11;
	mul.wide.s32 	%rd4, %r3, 4;
	add.s64 	%rd1, %rd3, %rd4;
	shl.b32 	%r13, %r1, 2;
	mov.u32 	%r14, _ZZ13insertionSortPiiE5block;
	add.s32 	%r4, %r14, %r13;
	@%p1 bra 	$L__BB0_2;
	ld.global.u32 	%r15, [%rd1];
	st.shared.u32 	[%r4], %r15;
$L__BB0_2:
	bar.sync 	0;
	setp.lt.u32 	%p2, %r2, 2;
	@%p2 bra 	$L__BB0_8;
	mov.b32 	%r21, 1;
$L__BB0_4:
	add.s32 	%r17, %r21, %r1;
	rem.u32 	%r6, %r17, %r2;
	setp.eq.s32 	%p3, %r6, 0;
	@%p3 bra 	$L__BB0_7;
	shl.b32 	%r18, %r6, 2;
	add.s32 	%r7, %r14, %r18;
	ld.shared.u32 	%r8, [%r7+-4];
	ld.shared.u32 	%r9, [%r7];
	setp.le.s32 	%p4, %r8, %r9;
	@%p4 bra 	$L__BB0_7;
	st.shared.u32 	[%r7+-4], %r9;
	st.shared.u32 	[%r7], %r8;
$L__BB0_7:
	bar.sync 	0;
	shl.b32 	%r21, %r21, 1;
	setp.lt.u32 	%p5, %r21, %r2;
	@%p5 bra 	$L__BB0_4;
$L__BB0_8:
	setp.ge.s32 	%p6, %r3, %r11;
	@%p6 bra 	$L__BB0_10;
	ld.shared.u32 	%r20, [%r4];
	st.global.u32 	[%rd1], %r20;
$L__BB0_10:
	ret;

}


// ===== COMPILED SASS (sm_100) =====

	.target	sm_100

	.elftype	@"ET_EXEC"


//--------------------- .note.nv.tkinfo           --------------------------
	.section	.note.nv.tkinfo,"",@"SHT_NOTE"
	.sectionflags	@"SHF_NOTE_NV_TKINFO"
	.tkinfo
        /*0018*/ 	.word	0x00000002
        /*0030*/ 	.string	""
        /*0030*/ 	.string	"ptxas"
        /*0030*/ 	.string	"Cuda compilation tools, release 13.0, V13.0.88"
        /*0030*/ 	.string	"Build cuda_13.0.r13.0/compiler.36424714_0"
        /*0030*/ 	.string	"-arch sm_100 -m 64 "



//--------------------- .note.nv.cuinfo           --------------------------
	.section	.note.nv.cuinfo,"",@"SHT_NOTE"
	.sectionflags	@"SHF_NOTE_NV_CUINFO"
        /*0018*/ 	.short	0x0002
        /*001a*/ 	.short	0x0064
        /*001c*/ 	.short	0x0082
	.zero		2


//--------------------- .nv.info                  --------------------------
	.section	.nv.info,"",@"SHT_CUDA_INFO"
	.align	4


	//----- nvinfo : EIATTR_REGCOUNT
	.align		4
        /*0000*/ 	.byte	0x04, 0x2f
        /*0002*/ 	.short	(.L_1 - .L_0)
	.align		4
.L_0:
        /*0004*/ 	.word	index@(_Z13insertionSortPii)
        /*0008*/ 	.word	0x00000010


	//----- nvinfo : EIATTR_FRAME_SIZE
	.align		4
.L_1:
        /*000c*/ 	.byte	0x04, 0x11
        /*000e*/ 	.short	(.L_3 - .L_2)
	.align		4
.L_2:
        /*0010*/ 	.word	index@(_Z13insertionSortPii)
        /*0014*/ 	.word	0x00000000


	//----- nvinfo : EIATTR_MIN_STACK_SIZE
	.align		4
.L_3:
        /*0018*/ 	.byte	0x04, 0x12
        /*001a*/ 	.short	(.L_5 - .L_4)
	.align		4
.L_4:
        /*001c*/ 	.word	index@(_Z13insertionSortPii)
        /*0020*/ 	.word	0x00000000
.L_5:


//--------------------- .nv.compat                --------------------------
	.section	.nv.compat,"",@"SHT_CUDA_COMPAT_INFO"
	.align	4
        /*0000*/ 	.byte	0x02, 0x09, 0x00, 0x00, 0x02, 0x02, 0x01, 0x00, 0x02, 0x05, 0x05, 0x00, 0x03, 0x07, 0x01, 0x01
        /*0010*/ 	.byte	0x02, 0x03, 0x00, 0x00, 0x02, 0x06, 0x01, 0x00, 0x04, 0x0b, 0x08, 0x00, 0x09, 0x00, 0x00, 0x00
        /*0020*/ 	.byte	0x00, 0x00, 0x00, 0x00


//--------------------- .nv.info._Z13insertionSortPii --------------------------
	.section	.nv.info._Z13insertionSortPii,"",@"SHT_CUDA_INFO"
	.sectionflags	@""
	.align	4


	//----- nvinfo : EIATTR_CUDA_API_VERSION
	.align		4
        /*0000*/ 	.byte	0x04, 0x37
        /*0002*/ 	.short	(.L_7 - .L_6)
.L_6:
        /*0004*/ 	.word	0x00000082


	//----- nvinfo : EIATTR_KPARAM_INFO
	.align		4
.L_7:
        /*0008*/ 	.byte	0x04, 0x17
        /*000a*/ 	.short	(.L_9 - .L_8)
.L_8:
        /*000c*/ 	.word	0x00000000
        /*0010*/ 	.short	0x0001
        /*0012*/ 	.short	0x0008
        /*0014*/ 	.byte	0x00, 0xf0, 0x11, 0x00


	//----- nvinfo : EIATTR_KPARAM_INFO
	.align		4
.L_9:
        /*0018*/ 	.byte	0x04, 0x17
        /*001a*/ 	.short	(.L_11 - .L_10)
.L_10:
        /*001c*/ 	.word	0x00000000
        /*0020*/ 	.short	0x0000
        /*0022*/ 	.short	0x0000
        /*0024*/ 	.byte	0x00, 0xf5, 0x21, 0x00


	//----- nvinfo : EIATTR_SPARSE_MMA_MASK
	.align		4
.L_11:
        /*0028*/ 	.byte	0x03, 0x50
        /*002a*/ 	.short	0x0000


	//----- nvinfo : EIATTR_MAXREG_COUNT
	.align		4
        /*002c*/ 	.byte	0x03, 0x1b
        /*002e*/ 	.short	0x00ff


	//----- nvinfo : EIATTR_NUM_BARRIERS
	.align		4
        /*0030*/ 	.byte	0x02, 0x4c
        /*0032*/ 	.byte	0x01
	.zero		1


	//----- nvinfo : EIATTR_MERCURY_ISA_VERSION
	.align		4
        /*0034*/ 	.byte	0x03, 0x5f
        /*0036*/ 	.short	0x0101


	//----- nvinfo : EIATTR_VRC_CTA_INIT_COUNT
	.align		4
        /*0038*/ 	.byte	0x02, 0x4a
	.zero		1
	.zero		1


	//----- nvinfo : EIATTR_EXIT_INSTR_OFFSETS
	.align		4
        /*003c*/ 	.byte	0x04, 0x1c
        /*003e*/ 	.short	(.L_13 - .L_12)


	//   ....[0]....
.L_12:
        /*0040*/ 	.word	0x00000370


	//   ....[1]....
        /*0044*/ 	.word	0x000003a0


	//----- nvinfo : EIATTR_CRS_STACK_SIZE
	.align		4
.L_13:
        /*0048*/ 	.byte	0x04, 0x1e
        /*004a*/ 	.short	(.L_15 - .L_14)
.L_14:
        /*004c*/ 	.word	0x00000000


	//----- nvinfo : EIATTR_CBANK_PARAM_SIZE
	.align		4
.L_15:
        /*0050*/ 	.byte	0x03, 0x19
        /*0052*/ 	.short	0x000c


	//----- nvinfo : EIATTR_PARAM_CBANK
	.align		4
        /*0054*/ 	.byte	0x04, 0x0a
        /*0056*/ 	.short	(.L_17 - .L_16)
	.align		4
.L_16:
        /*0058*/ 	.word	index@(.nv.constant0._Z13insertionSortPii)
        /*005c*/ 	.short	0x0380
        /*005e*/ 	.short	0x000c


	//----- nvinfo : EIATTR_SW_WAR
	.align		4
.L_17:
        /*0060*/ 	.byte	0x04, 0x36
        /*0062*/ 	.short	(.L_19 - .L_18)
.L_18:
        /*0064*/ 	.word	0x00000008
.L_19:


//--------------------- .nv.callgraph             --------------------------
	.section	.nv.callgraph,"",@"SHT_CUDA_CALLGRAPH"
	.align	4
	.sectionentsize	8
	.align		4
        /*0000*/ 	.word	0x00000000
	.align		4
        /*0004*/ 	.word	0xffffffff
	.align		4
        /*0008*/ 	.word	0x00000000
	.align		4
        /*000c*/ 	.word	0xfffffffe
	.align		4
        /*0010*/ 	.word	0x00000000
	.align		4
        /*0014*/ 	.word	0xfffffffd
	.align		4
        /*0018*/ 	.word	0x00000000
	.align		4
        /*001c*/ 	.word	0xfffffffc


//--------------------- .text._Z13insertionSortPii --------------------------
	.section	.text._Z13insertionSortPii,"ax",@progbits
	.align	128
        .global         _Z13insertionSortPii
        .type           _Z13insertionSortPii,@function
        .size           _Z13insertionSortPii,(.L_x_5 - _Z13insertionSortPii)
        .other          _Z13insertionSortPii,@"STO_CUDA_ENTRY STV_DEFAULT"
_Z13insertionSortPii:
.text._Z13insertionSortPii:
[----:B------:R-:W-:Y:S01]  /*0000*/  LDC R1, c[0x0][0x37c] ;  /* 0x0000df00ff017b82 */ /* 0x000fe20000000800 */
[----:B------:R-:W0:Y:S07]  /*0010*/  S2R R8, SR_TID.X ;  /* 0x0000000000087919 */ /* 0x000e2e0000002100 */
[----:B------:R-:W0:Y:S01]  /*0020*/  S2UR UR4, SR_CTAID.X ;  /* 0x00000000000479c3 */ /* 0x000e220000002500 */
[----:B------:R-:W1:Y:S01]  /*0030*/  LDCU UR5, c[0x0][0x388] ;  /* 0x00007100ff0577ac */ /* 0x000e620008000800 */
[----:B------:R-:W2:Y:S06]  /*0040*/  LDCU.64 UR6, c[0x0][0x358] ;  /* 0x00006b00ff0677ac */ /* 0x000eac0008000a00 */
[----:B------:R-:W0:Y:S08]  /*0050*/  LDC R11, c[0x0][0x360] ;  /* 0x0000d800ff0b7b82 */ /* 0x000e300000000800 */
[----:B------:R-:W3:Y:S01]  /*0060*/  LDC.64 R2, c[0x0][0x380] ;  /* 0x0000e000ff027b82 */ /* 0x000ee20000000a00 */
[----:B0-----:R-:W-:-:S05]  /*0070*/  IMAD R7, R11, UR4, R8 ;  /* 0x000000040b077c24 */ /* 0x001fca000f8e0208 */
[C---:B-1----:R-:W-:Y:S01]  /*0080*/  ISETP.GE.AND P0, PT, R7.reuse, UR5, PT ;  /* 0x0000000507007c0c */ /* 0x042fe2000bf06270 */
[----:B---3--:R-:W-:-:S12]  /*0090*/  IMAD.WIDE R2, R7, 0x4, R2 ;  /* 0x0000000407027825 */ /* 0x008fd800078e0202 */
[----:B--2---:R-:W2:Y:S01]  /*00a0*/  @!P0 LDG.E R5, desc[UR6][R2.64] ;  /* 0x0000000602058981 */ /* 0x004ea2000c1e1900 */
[----:B------:R-:W0:Y:S01]  /*00b0*/  S2UR UR5, SR_CgaCtaId ;  /* 0x00000000000579c3 */ /* 0x000e220000008800 */
[----:B------:R-:W-:Y:S02]  /*00c0*/  UMOV UR4, 0x400 ;  /* 0x0000040000047882 */ /* 0x000fe40000000000 */
[----:B0-----:R-:W-:-:S06]  /*00d0*/  ULEA UR4, UR5, UR4, 0x18 ;  /* 0x0000000405047291 */ /* 0x001fcc000f8ec0ff */
[----:B------:R-:W-:-:S05]  /*00e0*/  LEA R0, R8, UR4, 0x2 ;  /* 0x0000000408007c11 */ /* 0x000fca000f8e10ff */
[----:B--2---:R0:W-:Y:S01]  /*00f0*/  @!P0 STS [R0], R5 ;  /* 0x0000000500008388 */ /* 0x0041e20000000800 */
[----:B------:R-:W-:Y:S01]  /*0100*/  BAR.SYNC.DEFER_BLOCKING 0x0 ;  /* 0x0000000000007b1d */ /* 0x000fe20000010000 */
[----:B------:R-:W-:-:S13]  /*0110*/  ISETP.GE.U32.AND P0, PT, R11, 0x2, PT ;  /* 0x000000020b00780c */ /* 0x000fda0003f06070 */
[----:B0-----:R-:W-:Y:S05]  /*0120*/  @!P0 BRA `(.L_x_0) ;  /* 0x0000000000888947 */ /* 0x001fea0003800000 */
[----:B------:R-:W0:Y:S01]  /*0130*/  I2F.U32.RP R6, R11 ;  /* 0x0000000b00067306 */ /* 0x000e220000209000 */
[----:B------:R-:W-:Y:S01]  /*0140*/  ISETP.NE.U32.AND P0, PT, R11, RZ, PT ;  /* 0x000000ff0b00720c */ /* 0x000fe20003f05070 */
[----:B------:R-:W-:Y:S01]  /*0150*/  UMOV UR5, 0x1 ;  /* 0x0000000100057882 */ /* 0x000fe20000000000 */
[----:B------:R-:W-:-:S05]  /*0160*/  LOP3.LUT R9, RZ, R11, RZ, 0x33, !PT ;  /* 0x0000000bff097212 */ /* 0x000fca00078e33ff */
[----:B0-----:R-:W0:Y:S02]  /*0170*/  MUFU.RCP R6, R6 ;  /* 0x0000000600067308 */ /* 0x001e240000001000 */
[----:B0-----:R-:W-:-:S06]  /*0180*/  VIADD R4, R6, 0xffffffe ;  /* 0x0ffffffe06047836 */ /* 0x001fcc0000000000 */
[----:B------:R0:W1:Y:S02]  /*0190*/  F2I.FTZ.U32.TRUNC.NTZ R5, R4 ;  /* 0x0000000400057305 */ /* 0x000064000021f000 */
[----:B0-----:R-:W-:Y:S02]  /*01a0*/  IMAD.MOV.U32 R4, RZ, RZ, RZ ;  /* 0x000000ffff047224 */ /* 0x001fe400078e00ff */
[----:B-1----:R-:W-:-:S04]  /*01b0*/  IMAD.MOV R10, RZ, RZ, -R5 ;  /* 0x000000ffff0a7224 */ /* 0x002fc800078e0a05 */
[----:B------:R-:W-:-:S04]  /*01c0*/  IMAD R13, R10, R11, RZ ;  /* 0x0000000b0a0d7224 */ /* 0x000fc800078e02ff */
[----:B------:R-:W-:-:S07]  /*01d0*/  IMAD.HI.U32 R5, R5, R13, R4 ;  /* 0x0000000d05057227 */ /* 0x000fce00078e0004 */
.L_x_3:
[----:B0-----:R-:W-:Y:S01]  /*01e0*/  VIADD R4, R8, UR5 ;  /* 0x0000000508047c36 */ /* 0x001fe20008000000 */
[----:B------:R-:W-:Y:S03]  /*01f0*/  BSSY.RECONVERGENT B0, `(.L_x_1) ;  /* 0x0000011000007945 */ /* 0x000fe60003800200 */
[----:B------:R-:W-:-:S04]  /*0200*/  IMAD.HI.U32 R6, R5, R4, RZ ;  /* 0x0000000405067227 */ /* 0x000fc800078e00ff */
[----:B------:R-:W-:-:S04]  /*0210*/  IMAD.MOV R6, RZ, RZ, -R6 ;  /* 0x000000ffff067224 */ /* 0x000fc800078e0a06 */
[----:B------:R-:W-:-:S05]  /*0220*/  IMAD R4, R11, R6, R4 ;  /* 0x000000060b047224 */ /* 0x000fca00078e0204 */
[----:B------:R-:W-:-:S13]  /*0230*/  ISETP.GE.U32.AND P1, PT, R4, R11, PT ;  /* 0x0000000b0400720c */ /* 0x000fda0003f26070 */
[----:B------:R-:W-:-:S05]  /*0240*/  @P1 IMAD.IADD R4, R4, 0x1, -R11 ;  /* 0x0000000104041824 */ /* 0x000fca00078e0a0b */
[----:B------:R-:W-:-:S13]  /*0250*/  ISETP.GE.U32.AND P1, PT, R4, R11, PT ;  /* 0x0000000b0400720c */ /* 0x000fda0003f26070 */
[----:B------:R-:W-:-:S05]  /*0260*/  @P1 IMAD.IADD R4, R4, 0x1, -R11 ;  /* 0x0000000104041824 */ /* 0x000fca00078e0a0b */
[----:B------:R-:W-:-:S04]  /*0270*/  SEL R4, R9, R4, !P0 ;  /* 0x0000000409047207 */ /* 0x000fc80004000000 */
[----:B------:R-:W-:-:S13]  /*0280*/  ISETP.NE.AND P1, PT, R4, RZ, PT ;  /* 0x000000ff0400720c */ /* 0x000fda0003f25270 */
[----:B------:R-:W-:Y:S05]  /*0290*/  @!P1 BRA `(.L_x_2) ;  /* 0x0000000000189947 */ /* 0x000fea0003800000 */
[----:B------:R-:W-:-:S05]  /*02a0*/  LEA R4, R4, UR4, 0x2 ;  /* 0x0000000404047c11 */ /* 0x000fca000f8e10ff */
[----:B------:R-:W-:Y:S04]  /*02b0*/  LDS R13, [R4+-0x4] ;  /* 0xfffffc00040d7984 */ /* 0x000fe80000000800 */
[----:B------:R-:W0:Y:S02]  /*02c0*/  LDS R6, [R4] ;  /* 0x0000000004067984 */ /* 0x000e240000000800 */
[----:B0-----:R-:W-:-:S13]  /*02d0*/  ISETP.GT.AND P1, PT, R13, R6, PT ;  /* 0x000000060d00720c */ /* 0x001fda0003f24270 */
[----:B------:R0:W-:Y:S04]  /*02e0*/  @P1 STS [R4+-0x4], R6 ;  /* 0xfffffc0604001388 */ /* 0x0001e80000000800 */
[----:B------:R0:W-:Y:S02]  /*02f0*/  @P1 STS [R4], R13 ;  /* 0x0000000d04001388 */ /* 0x0001e40000000800 */
.L_x_2:
[----:B------:R-:W-:Y:S05]  /*0300*/  BSYNC.RECONVERGENT B0 ;  /* 0x0000000000007941 */ /* 0x000fea0003800200 */
.L_x_1:
[----:B------:R-:W-:Y:S01]  /*0310*/  USHF.L.U32 UR5, UR5, 0x1, URZ ;  /* 0x0000000105057899 */ /* 0x000fe200080006ff */
[----:B------:R-:W-:Y:S05]  /*0320*/  BAR.SYNC.DEFER_BLOCKING 0x0 ;  /* 0x0000000000007b1d */ /* 0x000fea0000010000 */
[----:B------:R-:W-:-:S13]  /*0330*/  ISETP.LE.U32.AND P1, PT, R11, UR5, PT ;  /* 0x000000050b007c0c */ /* 0x000fda000bf23070 */
[----:B------:R-:W-:Y:S05]  /*0340*/  @!P1 BRA `(.L_x_3) ;  /* 0xfffffffc00a49947 */ /* 0x000fea000383ffff */
.L_x_0:
[----:B------:R-:W1:Y:S02]  /*0350*/  LDCU UR8, c[0x0][0x388] ;  /* 0x00007100ff0877ac */ /* 0x000e640008000800 */
[----:B-1----:R-:W-:-:S13]  /*0360*/  ISETP.GE.AND P0, PT, R7, UR8, PT ;  /* 0x0000000807007c0c */ /* 0x002fda000bf06270 */
[----:B------:R-:W-:Y:S05]  /*0370*/  @P0 EXIT ;  /* 0x000000000000094d */ /* 0x000fea0003800000 */
[----:B------:R-:W1:Y:S04]  /*0380*/  LDS R5, [R0] ;  /* 0x0000000000057984 */ /* 0x000e680000000800 */
[----:B-1----:R-:W-:Y:S01]  /*0390*/  STG.E desc[UR6][R2.64], R5 ;  /* 0x0000000502007986 */ /* 0x002fe2000c101906 */
[----:B------:R-:W-:Y:S05]  /*03a0*/  EXIT ;  /* 0x000000000000794d */ /* 0x000fea0003800000 */
.L_x_4:
[----:B------:R-:W-:-:S00]  /*03b0*/  BRA `(.L_x_4) ;  /* 0xfffffffc00fc7947 */ /* 0x000fc0000383ffff */
[----:B------:R-:W-:-:S00]  /*03c0*/  NOP ;  /* 0x0000000000007918 */ /* 0x000fc00000000000 */
        /* <DEDUP_REMOVED lines=11> */
.L_x_5:


//--------------------- .nv.shared._Z13insertionSortPii --------------------------
	.section	.nv.shared._Z13insertionSortPii,"aw",@nobits
	.sectionflags	@""
	.align	4
.nv.shared._Z13insertionSortPii:
	.zero		2048


//--------------------- .nv.shared.reserved.0     --------------------------
	.section	.nv.shared.reserved.0,"aw",@nobits
	.weak		__nv_reservedSMEM_offset_0_alias
	.size		__nv_reservedSMEM_offset_0_alias, 0, 64
	.other		__nv_reservedSMEM_offset_0_alias,@"STO_CUDA_RESERVED_SHARED STV_DEFAULT"
__nv_reservedSMEM_offset_0_alias:
	.zero		0
	.zero		64


//--------------------- .nv.constant0._Z13insertionSortPii --------------------------
	.section	.nv.constant0._Z13insertionSortPii,"a",@progbits
	.sectionflags	@""
	.align	4
.nv.constant0._Z13insertionSortPii:
	.zero		908


//--------------------- SYMBOLS --------------------------

	.type		.nv.reservedSmem.offset0,@object
	.size		.nv.reservedSmem.offset0,0x4
	.type		.nv.reservedSmem.cap,@object
	.size		.nv.reservedSmem.cap,0x4
